	.headerflags	@"EF_CUDA_TEXMODE_UNIFIED EF_CUDA_64BIT_ADDRESS EF_CUDA_ACCELERATORS EF_CUDA_SM90 EF_CUDA_VIRTUAL_SM(EF_CUDA_SM90)"
	.elftype	@"ET_EXEC"


//--------------------- .nv.info                  --------------------------
	.section	.nv.info,"",@"SHT_CUDA_INFO"
	.align	4


	//----- nvinfo : EIATTR_REGCOUNT
	.align		4
        /*0000*/ 	.byte	0x04, 0x2f
        /*0002*/ 	.short	(.L_3 - .L_2)
	.align		4
.L_2:
        /*0004*/ 	.word	index@(triton_poi_fused__native_batch_norm_legit_no_training_add_convolution_relu_8)
        /*0008*/ 	.word	0x00000018


	//----- nvinfo : EIATTR_MIN_STACK_SIZE
	.align		4
.L_3:
        /*000c*/ 	.byte	0x04, 0x12
        /*000e*/ 	.short	(.L_5 - .L_4)
	.align		4
.L_4:
        /*0010*/ 	.word	index@(triton_poi_fused__native_batch_norm_legit_no_training_add_convolution_relu_8)
        /*0014*/ 	.word	0x00000000


	//----- nvinfo : EIATTR_FRAME_SIZE
	.align		4
.L_5:
        /*0018*/ 	.byte	0x04, 0x11
        /*001a*/ 	.short	(.L_7 - .L_6)
	.align		4
.L_6:
        /*001c*/ 	.word	index@(triton_poi_fused__native_batch_norm_legit_no_training_add_convolution_relu_8)
        /*0020*/ 	.word	0x00000000


	//----- nvinfo : EIATTR_MIN_STACK_SIZE
	.align		4
.L_7:
        /*0024*/ 	.byte	0x04, 0x12
        /*0026*/ 	.short	(.L_9 - .L_8)
	.align		4
.L_8:
        /*0028*/ 	.word	index@(triton_poi_fused__native_batch_norm_legit_no_training_add_convolution_relu_8)
        /*002c*/ 	.word	0x00000000
.L_9:


//--------------------- .nv.info.triton_poi_fused__native_batch_norm_legit_no_training_add_convolution_relu_8 --------------------------
	.section	.nv.info.triton_poi_fused__native_batch_norm_legit_no_training_add_convolution_relu_8,"",@"SHT_CUDA_INFO"
	.sectionflags	@""
	.align	4


	//----- nvinfo : EIATTR_CUDA_API_VERSION
	.align		4
        /*0000*/ 	.byte	0x04, 0x37
        /*0002*/ 	.short	(.L_11 - .L_10)
.L_10:
        /*0004*/ 	.word	0x0000007c


	//----- nvinfo : EIATTR_KPARAM_INFO
	.align		4
.L_11:
        /*0008*/ 	.byte	0x04, 0x17
        /*000a*/ 	.short	(.L_13 - .L_12)
.L_12:
        /*000c*/ 	.word	0x00000000
        /*0010*/ 	.short	0x0008
        /*0012*/ 	.short	0x0040
        /*0014*/ 	.byte	0x00, 0xf0, 0x11, 0x00


	//----- nvinfo : EIATTR_KPARAM_INFO
	.align		4
.L_13:
        /*0018*/ 	.byte	0x04, 0x17
        /*001a*/ 	.short	(.L_15 - .L_14)
.L_14:
        /*001c*/ 	.word	0x00000000
        /*0020*/ 	.short	0x0007
        /*0022*/ 	.short	0x0038
        /*0024*/ 	.byte	0x00, 0xf4, 0x21, 0x00


	//----- nvinfo : EIATTR_KPARAM_INFO
	.align		4
.L_15:
        /*0028*/ 	.byte	0x04, 0x17
        /*002a*/ 	.short	(.L_17 - .L_16)
.L_16:
        /*002c*/ 	.word	0x00000000
        /*0030*/ 	.short	0x0006
        /*0032*/ 	.short	0x0030
        /*0034*/ 	.byte	0x00, 0xf4, 0x21, 0x00


	//----- nvinfo : EIATTR_KPARAM_INFO
	.align		4
.L_17:
        /*0038*/ 	.byte	0x04, 0x17
        /*003a*/ 	.short	(.L_19 - .L_18)
.L_18:
        /*003c*/ 	.word	0x00000000
        /*0040*/ 	.short	0x0005
        /*0042*/ 	.short	0x0028
        /*0044*/ 	.byte	0x00, 0xf4, 0x21, 0x00


	//----- nvinfo : EIATTR_KPARAM_INFO
	.align		4
.L_19:
        /*0048*/ 	.byte	0x04, 0x17
        /*004a*/ 	.short	(.L_21 - .L_20)
.L_20:
        /*004c*/ 	.word	0x00000000
        /*0050*/ 	.short	0x0004
        /*0052*/ 	.short	0x0020
        /*0054*/ 	.byte	0x00, 0xf4, 0x21, 0x00


	//----- nvinfo : EIATTR_KPARAM_INFO
	.align		4
.L_21:
        /*0058*/ 	.byte	0x04, 0x17
        /*005a*/ 	.short	(.L_23 - .L_22)
.L_22:
        /*005c*/ 	.word	0x00000000
        /*0060*/ 	.short	0x0003
        /*0062*/ 	.short	0x0018
        /*0064*/ 	.byte	0x00, 0xf4, 0x21, 0x00


	//----- nvinfo : EIATTR_KPARAM_INFO
	.align		4
.L_23:
        /*0068*/ 	.byte	0x04, 0x17
        /*006a*/ 	.short	(.L_25 - .L_24)
.L_24:
        /*006c*/ 	.word	0x00000000
        /*0070*/ 	.short	0x0002
        /*0072*/ 	.short	0x0010
        /*0074*/ 	.byte	0x00, 0xf4, 0x21, 0x00


	//----- nvinfo : EIATTR_KPARAM_INFO
	.align		4
.L_25:
        /*0078*/ 	.byte	0x04, 0x17
        /*007a*/ 	.short	(.L_27 - .L_26)
.L_26:
        /*007c*/ 	.word	0x00000000
        /*0080*/ 	.short	0x0001
        /*0082*/ 	.short	0x0008
        /*0084*/ 	.byte	0x00, 0xf4, 0x21, 0x00


	//----- nvinfo : EIATTR_KPARAM_INFO
	.align		4
.L_27:
        /*0088*/ 	.byte	0x04, 0x17
        /*008a*/ 	.short	(.L_29 - .L_28)
.L_28:
        /*008c*/ 	.word	0x00000000
        /*0090*/ 	.short	0x0000
        /*0092*/ 	.short	0x0000
        /*0094*/ 	.byte	0x00, 0xf4, 0x21, 0x00


	//----- nvinfo : EIATTR_SPARSE_MMA_MASK
	.align		4
.L_29:
        /*0098*/ 	.byte	0x03, 0x50
        /*009a*/ 	.short	0x0000


	//----- nvinfo : EIATTR_MAXREG_COUNT
	.align		4
        /*009c*/ 	.byte	0x03, 0x1b
        /*009e*/ 	.short	0x00ff


	//----- nvinfo : EIATTR_EXIT_INSTR_OFFSETS
	.align		4
        /*00a0*/ 	.byte	0x04, 0x1c
        /*00a2*/ 	.short	(.L_31 - .L_30)


	//   ....[0]....
.L_30:
        /*00a4*/ 	.word	0x00000480


	//----- nvinfo : EIATTR_REQNTID
	.align		4
.L_31:
        /*00a8*/ 	.byte	0x04, 0x10
        /*00aa*/ 	.short	(.L_33 - .L_32)
.L_32:
        /*00ac*/ 	.word	0x00000080
        /*00b0*/ 	.word	0x00000001
        /*00b4*/ 	.word	0x00000001


	//----- nvinfo : EIATTR_CBANK_PARAM_SIZE
	.align		4
.L_33:
        /*00b8*/ 	.byte	0x03, 0x19
        /*00ba*/ 	.short	0x0044


	//----- nvinfo : EIATTR_PARAM_CBANK
	.align		4
        /*00bc*/ 	.byte	0x04, 0x0a
        /*00be*/ 	.short	(.L_35 - .L_34)
	.align		4
.L_34:
        /*00c0*/ 	.word	index@(.nv.constant0.triton_poi_fused__native_batch_norm_legit_no_training_add_convolution_relu_8)
        /*00c4*/ 	.short	0x0210
        /*00c6*/ 	.short	0x0044


	//----- nvinfo : EIATTR_SW_WAR
	.align		4
.L_35:
        /*00c8*/ 	.byte	0x04, 0x36
        /*00ca*/ 	.short	(.L_37 - .L_36)
.L_36:
        /*00cc*/ 	.word	0x00000008
.L_37:


//--------------------- .nv.callgraph             --------------------------
	.section	.nv.callgraph,"",@"SHT_CUDA_CALLGRAPH"
	.align	4
	.sectionentsize	8
	.align		4
        /*0000*/ 	.word	0x00000000
	.align		4
        /*0004*/ 	.word	0xffffffff
	.align		4
        /*0008*/ 	.word	0x00000000
	.align		4
        /*000c*/ 	.word	0xfffffffe
	.align		4
        /*0010*/ 	.word	0x00000000
	.align		4
        /*0014*/ 	.word	0xfffffffd
	.align		4
        /*0018*/ 	.word	0x00000000
	.align		4
        /*001c*/ 	.word	0xfffffffc


//--------------------- .nv.constant4             --------------------------
	.section	.nv.constant4,"a",@progbits
	.align	8
	.align		8
.nv.constant4:
        /*0000*/ 	.dword	_$_str
	.align		8
        /*0008*/ 	.dword	_$_str_$_2


//--------------------- .text.triton_poi_fused__native_batch_norm_legit_no_training_add_convolution_relu_8 --------------------------
	.section	.text.triton_poi_fused__native_batch_norm_legit_no_training_add_convolution_relu_8,"ax",@progbits
	.align	128
        .global         triton_poi_fused__native_batch_norm_legit_no_training_add_convolution_relu_8
        .type           triton_poi_fused__native_batch_norm_legit_no_training_add_convolution_relu_8,@function
        .size           triton_poi_fused__native_batch_norm_legit_no_training_add_convolution_relu_8,(.L_x_1 - triton_poi_fused__native_batch_norm_legit_no_training_add_convolution_relu_8)
        .other          triton_poi_fused__native_batch_norm_legit_no_training_add_convolution_relu_8,@"STO_CUDA_ENTRY STV_DEFAULT"
triton_poi_fused__native_batch_norm_legit_no_training_add_convolution_relu_8:
.text.triton_poi_fused__native_batch_norm_legit_no_training_add_convolution_relu_8:
[----:B------:R-:W-:Y:S01]  /*0000*/  LDC R1, c[0x0][0x28] ;  /* 0x00000a00ff017b82 */ /* 0x000fe20000000800 */
[----:B------:R-:W1:Y:S07]  /*0010*/  S2R R0, SR_TID.X ;  /* 0x0000000000007919 */ /* 0x000e6e0000002100 */
[----:B------:R-:W2:Y:S01]  /*0020*/  LDC.64 R8, c[0x0][0x228] ;  /* 0x00008a00ff087b82 */ /* 0x000ea20000000a00 */
[----:B------:R-:W-:Y:S01]  /*0030*/  ULDC.64 UR4, c[0x0][0x208] ;  /* 0x0000820000047ab9 */ /* 0x000fe20000000a00 */
[----:B------:R-:W3:Y:S06]  /*0040*/  S2R R5, SR_CTAID.X ;  /* 0x0000000000057919 */ /* 0x000eec0000002500 */
[----:B------:R-:W4:Y:S08]  /*0050*/  LDC.64 R10, c[0x0][0x218] ;  /* 0x00008600ff0a7b82 */ /* 0x000f300000000a00 */
[----:B------:R-:W5:Y:S08]  /*0060*/  LDC.64 R18, c[0x0][0x230] ;  /* 0x00008c00ff127b82 */ /* 0x000f700000000a00 */
[----:B------:R-:W5:Y:S01]  /*0070*/  LDC.64 R16, c[0x0][0x238] ;  /* 0x00008e00ff107b82 */ /* 0x000f620000000a00 */
[----:B-1----:R-:W-:-:S07]  /*0080*/  SHF.L.U32 R0, R0, 0x1, RZ ;  /* 0x0000000100007819 */ /* 0x002fce00000006ff */
[----:B------:R-:W1:Y:S01]  /*0090*/  LDC.64 R12, c[0x0][0x240] ;  /* 0x00009000ff0c7b82 */ /* 0x000e620000000a00 */
[----:B---3--:R-:W-:Y:S02]  /*00a0*/  SHF.R.S32.HI R3, RZ, 0x17, R5 ;  /* 0x00000017ff037819 */ /* 0x008fe40000011405 */
[----:B------:R-:W-:Y:S02]  /*00b0*/  LOP3.LUT R0, R0, 0xfe, RZ, 0xc0, !PT ;  /* 0x000000fe00007812 */ /* 0x000fe400078ec0ff */
[----:B------:R-:W-:Y:S02]  /*00c0*/  SGXT R3, R3, 0x1 ;  /* 0x000000010303781a */ /* 0x000fe40000000200 */
[----:B------:R-:W-:Y:S02]  /*00d0*/  LEA R0, R5, R0, 0x8 ;  /* 0x0000000005007211 */ /* 0x000fe400078e40ff */
[----:B------:R-:W3:Y:S02]  /*00e0*/  LDC.64 R4, c[0x0][0x220] ;  /* 0x00008800ff047b82 */ /* 0x000ee40000000a00 */
[----:B------:R-:W-:-:S04]  /*00f0*/  LEA.HI R3, R3, R0, RZ, 0x6 ;  /* 0x0000000003037211 */ /* 0x000fc800078f30ff */
[----:B------:R-:W-:-:S04]  /*0100*/  LOP3.LUT R3, R3, 0xffffffc0, RZ, 0xc0, !PT ;  /* 0xffffffc003037812 */ /* 0x000fc800078ec0ff */
[----:B------:R-:W-:Y:S02]  /*0110*/  IADD3 R14, R0, -R3, RZ ;  /* 0x80000003000e7210 */ /* 0x000fe40007ffe0ff */
[----:B------:R-:W1:Y:S03]  /*0120*/  LDC.64 R2, c[0x0][0x210] ;  /* 0x00008400ff027b82 */ /* 0x000e660000000a00 */
[----:B--2---:R-:W-:-:S06]  /*0130*/  IMAD.WIDE R8, R14, 0x4, R8 ;  /* 0x000000040e087825 */ /* 0x004fcc00078e0208 */
[----:B------:R-:W2:Y:S01]  /*0140*/  LDG.E.EL.64 R8, desc[UR4][R8.64] ;  /* 0x0000000408087981 */ /* 0x000ea2000c2e1b00 */
[----:B----4-:R-:W-:-:S04]  /*0150*/  IMAD.WIDE R10, R14, 0x4, R10 ;  /* 0x000000040e0a7825 */ /* 0x010fc800078e020a */
[C---:B---3--:R-:W-:Y:S02]  /*0160*/  IMAD.WIDE R4, R14.reuse, 0x4, R4 ;  /* 0x000000040e047825 */ /* 0x048fe400078e0204 */
[----:B------:R-:W3:Y:S02]  /*0170*/  LDG.E.EL.64 R10, desc[UR4][R10.64] ;  /* 0x000000040a0a7981 */ /* 0x000ee4000c2e1b00 */
[----:B-----5:R-:W-:Y:S02]  /*0180*/  IMAD.WIDE R18, R14, 0x4, R18 ;  /* 0x000000040e127825 */ /* 0x020fe400078e0212 */
[----:B------:R-:W4:Y:S02]  /*0190*/  LDG.E.EL.64 R4, desc[UR4][R4.64] ;  /* 0x0000000404047981 */ /* 0x000f24000c2e1b00 */
[----:B01----:R-:W-:-:S05]  /*01a0*/  IMAD.WIDE R2, R0, 0x4, R2 ;  /* 0x0000000400027825 */ /* 0x003fca00078e0202 */
[----:B------:R-:W3:Y:S01]  /*01b0*/  LDG.E.64 R6, desc[UR4][R2.64] ;  /* 0x0000000402067981 */ /* 0x000ee2000c1e1b00 */
[----:B------:R-:W-:-:S04]  /*01c0*/  IMAD.WIDE R14, R14, 0x4, R16 ;  /* 0x000000040e0e7825 */ /* 0x000fc800078e0210 */
[----:B------:R-:W-:Y:S02]  /*01d0*/  IMAD.WIDE R16, R0, 0x4, R12 ;  /* 0x0000000400107825 */ /* 0x000fe400078e020c */
[----:B------:R0:W5:Y:S04]  /*01e0*/  LDG.E.EL.64 R12, desc[UR4][R18.64] ;  /* 0x00000004120c7981 */ /* 0x000168000c2e1b00 */
[----:B------:R-:W5:Y:S04]  /*01f0*/  LDG.E.EL.64 R14, desc[UR4][R14.64] ;  /* 0x000000040e0e7981 */ /* 0x000f68000c2e1b00 */
[----:B------:R-:W4:Y:S01]  /*0200*/  LDG.E.64 R16, desc[UR4][R16.64] ;  /* 0x0000000410107981 */ /* 0x000f22000c1e1b00 */
[----:B0-----:R-:W-:Y:S01]  /*0210*/  HFMA2.MMA R18, -RZ, RZ, 1.625, 0 ;  /* 0x3e800000ff127435 */ /* 0x001fe200000001ff */
[----:B--2---:R-:W-:Y:S01]  /*0220*/  FADD R8, R8, 0.0010000000474974513054 ;  /* 0x3a83126f08087421 */ /* 0x004fe20000000000 */
[----:B------:R-:W-:-:S03]  /*0230*/  FADD R9, R9, 0.0010000000474974513054 ;  /* 0x3a83126f09097421 */ /* 0x000fc60000000000 */
[----:B------:R-:W0:Y:S08]  /*0240*/  MUFU.SQRT R20, R8 ;  /* 0x0000000800147308 */ /* 0x000e300000002000 */
[----:B------:R1:W2:Y:S01]  /*0250*/  MUFU.SQRT R21, R9 ;  /* 0x0000000900157308 */ /* 0x0002a20000002000 */
[C---:B0-----:R-:W-:Y:S02]  /*0260*/  FSETP.GT.AND P0, PT, R20.reuse, 8.50705917302346158658e+37, PT ;  /* 0x7e8000001400780b */ /* 0x041fe40003f04000 */
[----:B------:R-:W-:Y:S01]  /*0270*/  FSETP.GEU.AND P2, PT, R20, 1.175494350822287508e-38, PT ;  /* 0x008000001400780b */ /* 0x000fe20003f4e000 */
[----:B-1----:R-:W0:Y:S01]  /*0280*/  LDC.64 R8, c[0x0][0x248] ;  /* 0x00009200ff087b82 */ /* 0x002e220000000a00 */
[----:B--2---:R-:W-:-:S02]  /*0290*/  FSETP.GT.AND P1, PT, R21, 8.50705917302346158658e+37, PT ;  /* 0x7e8000001500780b */ /* 0x004fc40003f24000 */
[----:B------:R-:W-:-:S07]  /*02a0*/  FSETP.GEU.AND P3, PT, R21, 1.175494350822287508e-38, PT ;  /* 0x008000001500780b */ /* 0x000fce0003f6e000 */
[----:B------:R-:W-:-:S04]  /*02b0*/  @P0 FMUL R20, R20, 0.25 ;  /* 0x3e80000014140820 */ /* 0x000fc80000400000 */
[----:B------:R-:W-:Y:S01]  /*02c0*/  @!P2 FMUL R20, R20, 16777216 ;  /* 0x4b8000001414a820 */ /* 0x000fe20000400000 */
[----:B------:R-:W-:-:S04]  /*02d0*/  @P1 FMUL R21, R21, 0.25 ;  /* 0x3e80000015151820 */ /* 0x000fc80000400000 */
[----:B------:R-:W-:Y:S01]  /*02e0*/  @!P3 FMUL R21, R21, 16777216 ;  /* 0x4b8000001515b820 */ /* 0x000fe20000400000 */
[----:B------:R-:W1:Y:S01]  /*02f0*/  MUFU.RCP R20, R20 ;  /* 0x0000001400147308 */ /* 0x000e620000001000 */
[----:B------:R-:W-:-:S07]  /*0300*/  FSEL R19, R18, 1, P0 ;  /* 0x3f80000012137808 */ /* 0x000fce0000000000 */
[----:B------:R-:W2:Y:S01]  /*0310*/  MUFU.RCP R21, R21 ;  /* 0x0000001500157308 */ /* 0x000ea20000001000 */
[----:B------:R-:W-:Y:S01]  /*0320*/  FSEL R18, R18, 1, P1 ;  /* 0x3f80000012127808 */ /* 0x000fe20000800000 */
[----:B------:R-:W-:Y:S01]  /*0330*/  @!P2 FMUL R19, R19, 16777216 ;  /* 0x4b8000001313a820 */ /* 0x000fe20000400000 */
[----:B---3--:R-:W-:Y:S01]  /*0340*/  FADD R6, R6, R10 ;  /* 0x0000000a06067221 */ /* 0x008fe20000000000 */
[----:B------:R-:W-:Y:S02]  /*0350*/  FADD R7, R7, R11 ;  /* 0x0000000b07077221 */ /* 0x000fe40000000000 */
[----:B------:R-:W-:Y:S01]  /*0360*/  @!P3 FMUL R18, R18, 16777216 ;  /* 0x4b8000001212b820 */ /* 0x000fe20000400000 */
[----:B-1----:R-:W-:Y:S01]  /*0370*/  FMUL R19, R20, R19 ;  /* 0x0000001314137220 */ /* 0x002fe20000400000 */
[----:B----4-:R-:W-:Y:S01]  /*0380*/  FADD R4, -R4, R6 ;  /* 0x0000000604047221 */ /* 0x010fe20000000100 */
[----:B------:R-:W-:-:S03]  /*0390*/  FADD R5, -R5, R7 ;  /* 0x0000000705057221 */ /* 0x000fc60000000100 */
[----:B------:R-:W-:Y:S01]  /*03a0*/  FMUL R19, R4, R19 ;  /* 0x0000001304137220 */ /* 0x000fe20000400000 */
[----:B--2---:R-:W-:-:S03]  /*03b0*/  FMUL R18, R21, R18 ;  /* 0x0000001215127220 */ /* 0x004fc60000400000 */
[----:B-----5:R-:W-:Y:S01]  /*03c0*/  FFMA R19, R12, R19, R14 ;  /* 0x000000130c137223 */ /* 0x020fe2000000000e */
[----:B------:R-:W-:-:S04]  /*03d0*/  FMUL R18, R5, R18 ;  /* 0x0000001205127220 */ /* 0x000fc80000400000 */
[----:B------:R-:W-:Y:S01]  /*03e0*/  FFMA R18, R13, R18, R15 ;  /* 0x000000120d127223 */ /* 0x000fe2000000000f */
[----:B------:R-:W-:Y:S01]  /*03f0*/  FSETP.GEU.AND P0, PT, R19, -R16, PT ;  /* 0x800000101300720b */ /* 0x000fe20003f0e000 */
[----:B------:R-:W-:Y:S02]  /*0400*/  FADD R16, R16, R19 ;  /* 0x0000001310107221 */ /* 0x000fe40000000000 */
[----:B------:R-:W-:Y:S01]  /*0410*/  FADD R4, R17, R18 ;  /* 0x0000001211047221 */ /* 0x000fe20000000000 */
[----:B------:R-:W-:Y:S01]  /*0420*/  FSETP.GEU.AND P1, PT, R18, -R17, PT ;  /* 0x800000111200720b */ /* 0x000fe20003f2e000 */
[----:B0-----:R-:W-:Y:S01]  /*0430*/  IMAD.WIDE R8, R0, 0x4, R8 ;  /* 0x0000000400087825 */ /* 0x001fe200078e0208 */
[----:B------:R-:W-:Y:S02]  /*0440*/  FSEL R16, R16, RZ, P0 ;  /* 0x000000ff10107208 */ /* 0x000fe40000000000 */
[----:B------:R-:W-:Y:S01]  /*0450*/  FSEL R17, R4, RZ, P1 ;  /* 0x000000ff04117208 */ /* 0x000fe20000800000 */
[----:B------:R-:W-:Y:S04]  /*0460*/  STG.E.64 desc[UR4][R2.64], R6 ;  /* 0x0000000602007986 */ /* 0x000fe8000c101b04 */
[----:B------:R-:W-:Y:S01]  /*0470*/  STG.E.64 desc[UR4][R8.64], R16 ;  /* 0x0000001008007986 */ /* 0x000fe2000c101b04 */
[----:B------:R-:W-:Y:S05]  /*0480*/  EXIT ;  /* 0x000000000000794d */ /* 0x000fea0003800000 */
.L_x_0:
[----:B------:R-:W-:-:S00]  /*0490*/  BRA `(.L_x_0) ;  /* 0xfffffffc00fc7947 */ /* 0x000fc0000383ffff */
[----:B------:R-:W-:-:S00]  /*04a0*/  NOP ;  /* 0x0000000000007918 */ /* 0x000fc00000000000 */
        /* <DEDUP_REMOVED lines=13> */
.L_x_1:


//--------------------- .nv.global.init           --------------------------
	.section	.nv.global.init,"aw",@progbits
.nv.global.init:
	.type		_$_str,@object
	.size		_$_str,(_$_str_$_2 - _$_str)
_$_str:
        /*0000*/ 	.byte	0x5f, 0x5f, 0x43, 0x55, 0x44, 0x41, 0x5f, 0x46, 0x54, 0x5a, 0x00
	.type		_$_str_$_2,@object
	.size		_$_str_$_2,(.L_1 - _$_str_$_2)
_$_str_$_2:
        /*000b*/ 	.byte	0x5f, 0x5f, 0x43, 0x55, 0x44, 0x41, 0x5f, 0x50, 0x52, 0x45, 0x43, 0x5f, 0x53, 0x51, 0x52, 0x54
        /*001b*/ 	.byte	0x00
.L_1:


//--------------------- .nv.constant0.triton_poi_fused__native_batch_norm_legit_no_training_add_convolution_relu_8 --------------------------
	.section	.nv.constant0.triton_poi_fused__native_batch_norm_legit_no_training_add_convolution_relu_8,"a",@progbits
	.sectionflags	@""
	.align	4
.nv.constant0.triton_poi_fused__native_batch_norm_legit_no_training_add_convolution_relu_8:
	.zero		596
